	.headerflags	@"EF_CUDA_TEXMODE_UNIFIED EF_CUDA_64BIT_ADDRESS EF_CUDA_SM75 EF_CUDA_VIRTUAL_SM(EF_CUDA_SM75)"
	.elftype	@"ET_EXEC"


//--------------------- .nv.info                  --------------------------
	.section	.nv.info,"",@"SHT_CUDA_INFO"
	.align	4


	//----- nvinfo : EIATTR_REGCOUNT
	.align		4
        /*0000*/ 	.byte	0x04, 0x2f
        /*0002*/ 	.short	(.L_7 - .L_6)
	.align		4
.L_6:
        /*0004*/ 	.word	index@(triton_poi_fused_cat_4)
        /*0008*/ 	.word	0x00000020


	//----- nvinfo : EIATTR_FRAME_SIZE
	.align		4
.L_7:
        /*000c*/ 	.byte	0x04, 0x11
        /*000e*/ 	.short	(.L_9 - .L_8)
	.align		4
.L_8:
        /*0010*/ 	.word	index@(triton_poi_fused_cat_4)
        /*0014*/ 	.word	0x00000000


	//----- nvinfo : EIATTR_MIN_STACK_SIZE
	.align		4
.L_9:
        /*0018*/ 	.byte	0x04, 0x12
        /*001a*/ 	.short	(.L_11 - .L_10)
	.align		4
.L_10:
        /*001c*/ 	.word	index@(triton_poi_fused_cat_4)
        /*0020*/ 	.word	0x00000000
.L_11:


//--------------------- .nv.info.triton_poi_fused_cat_4 --------------------------
	.section	.nv.info.triton_poi_fused_cat_4,"",@"SHT_CUDA_INFO"
	.sectionflags	@""
	.align	4


	//----- nvinfo : EIATTR_SW_WAR
	.align		4
        /*0000*/ 	.byte	0x04, 0x36
        /*0002*/ 	.short	(.L_13 - .L_12)
.L_12:
        /*0004*/ 	.word	0x00000001


	//----- nvinfo : EIATTR_CUDA_API_VERSION
	.align		4
.L_13:
        /*0008*/ 	.byte	0x04, 0x37
        /*000a*/ 	.short	(.L_15 - .L_14)
.L_14:
        /*000c*/ 	.word	0x00000080


	//----- nvinfo : EIATTR_PARAM_CBANK
	.align		4
.L_15:
        /*0010*/ 	.byte	0x04, 0x0a
        /*0012*/ 	.short	(.L_17 - .L_16)
	.align		4
.L_16:
        /*0014*/ 	.word	index@(.nv.constant0.triton_poi_fused_cat_4)
        /*0018*/ 	.short	0x0160
        /*001a*/ 	.short	0x0030


	//----- nvinfo : EIATTR_CBANK_PARAM_SIZE
	.align		4
.L_17:
        /*001c*/ 	.byte	0x03, 0x19
        /*001e*/ 	.short	0x0030


	//----- nvinfo : EIATTR_KPARAM_INFO
	.align		4
        /*0020*/ 	.byte	0x04, 0x17
        /*0022*/ 	.short	(.L_19 - .L_18)
.L_18:
        /*0024*/ 	.word	0x00000000
        /*0028*/ 	.short	0x0005
        /*002a*/ 	.short	0x0028
        /*002c*/ 	.byte	0x00, 0xf4, 0x21, 0x00


	//----- nvinfo : EIATTR_KPARAM_INFO
	.align		4
.L_19:
        /*0030*/ 	.byte	0x04, 0x17
        /*0032*/ 	.short	(.L_21 - .L_20)
.L_20:
        /*0034*/ 	.word	0x00000000
        /*0038*/ 	.short	0x0004
        /*003a*/ 	.short	0x0020
        /*003c*/ 	.byte	0x00, 0xf0, 0x11, 0x00


	//----- nvinfo : EIATTR_KPARAM_INFO
	.align		4
.L_21:
        /*0040*/ 	.byte	0x04, 0x17
        /*0042*/ 	.short	(.L_23 - .L_22)
.L_22:
        /*0044*/ 	.word	0x00000000
        /*0048*/ 	.short	0x0003
        /*004a*/ 	.short	0x0018
        /*004c*/ 	.byte	0x00, 0xf4, 0x21, 0x00


	//----- nvinfo : EIATTR_KPARAM_INFO
	.align		4
.L_23:
        /*0050*/ 	.byte	0x04, 0x17
        /*0052*/ 	.short	(.L_25 - .L_24)
.L_24:
        /*0054*/ 	.word	0x00000000
        /*0058*/ 	.short	0x0002
        /*005a*/ 	.short	0x0010
        /*005c*/ 	.byte	0x00, 0xf4, 0x21, 0x00


	//----- nvinfo : EIATTR_KPARAM_INFO
	.align		4
.L_25:
        /*0060*/ 	.byte	0x04, 0x17
        /*0062*/ 	.short	(.L_27 - .L_26)
.L_26:
        /*0064*/ 	.word	0x00000000
        /*0068*/ 	.short	0x0001
        /*006a*/ 	.short	0x0008
        /*006c*/ 	.byte	0x00, 0xf4, 0x21, 0x00


	//----- nvinfo : EIATTR_KPARAM_INFO
	.align		4
.L_27:
        /*0070*/ 	.byte	0x04, 0x17
        /*0072*/ 	.short	(.L_29 - .L_28)
.L_28:
        /*0074*/ 	.word	0x00000000
        /*0078*/ 	.short	0x0000
        /*007a*/ 	.short	0x0000
        /*007c*/ 	.byte	0x00, 0xf4, 0x21, 0x00


	//----- nvinfo : EIATTR_MAXREG_COUNT
	.align		4
.L_29:
        /*0080*/ 	.byte	0x03, 0x1b
        /*0082*/ 	.short	0x00ff


	//----- nvinfo : EIATTR_EXTERNS
	.align		4
        /*0084*/ 	.byte	0x04, 0x0f
        /*0086*/ 	.short	(.L_31 - .L_30)


	//   ....[0]....
	.align		4
.L_30:
        /*0088*/ 	.word	index@(__assertfail)


	//----- nvinfo : EIATTR_SYSCALL_OFFSETS
	.align		4
.L_31:
        /*008c*/ 	.byte	0x04, 0x46
        /*008e*/ 	.short	(.L_33 - .L_32)


	//   ....[0]....
.L_32:
        /*0090*/ 	.word	0x000003a0


	//   ....[1]....
        /*0094*/ 	.word	0x00000690


	//----- nvinfo : EIATTR_EXIT_INSTR_OFFSETS
	.align		4
.L_33:
        /*0098*/ 	.byte	0x04, 0x1c
        /*009a*/ 	.short	(.L_35 - .L_34)


	//   ....[0]....
.L_34:
        /*009c*/ 	.word	0x00000930


	//   ....[1]....
        /*00a0*/ 	.word	0x00000960


	//----- nvinfo : EIATTR_REQNTID
	.align		4
.L_35:
        /*00a4*/ 	.byte	0x04, 0x10
        /*00a6*/ 	.short	(.L_37 - .L_36)
.L_36:
        /*00a8*/ 	.word	0x00000100
        /*00ac*/ 	.word	0x00000001
        /*00b0*/ 	.word	0x00000001


	//----- nvinfo : EIATTR_CRS_STACK_SIZE
	.align		4
.L_37:
        /*00b4*/ 	.byte	0x04, 0x1e
        /*00b6*/ 	.short	(.L_39 - .L_38)
.L_38:
        /*00b8*/ 	.word	0x00000000
.L_39:


//--------------------- .nv.callgraph             --------------------------
	.section	.nv.callgraph,"",@"SHT_CUDA_CALLGRAPH"
	.align	4
	.sectionentsize	8
	.align		4
        /*0000*/ 	.word	0x00000000
	.align		4
        /*0004*/ 	.word	0xffffffff
	.align		4
        /*0008*/ 	.word	index@(triton_poi_fused_cat_4)
	.align		4
        /*000c*/ 	.word	index@(__assertfail)
	.align		4
        /*0010*/ 	.word	0x00000000
	.align		4
        /*0014*/ 	.word	0xfffffffe
	.align		4
        /*0018*/ 	.word	0x00000000
	.align		4
        /*001c*/ 	.word	0xfffffffd
	.align		4
        /*0020*/ 	.word	0x00000000
	.align		4
        /*0024*/ 	.word	0xfffffffc


//--------------------- .nv.rel.action            --------------------------
	.section	.nv.rel.action,"",@"SHT_CUDA_RELOCINFO"
	.align	8
	.sectionentsize	8
        /*0000*/ 	.byte	0x73, 0x00, 0x00, 0x00, 0x00, 0x00, 0x00, 0x00, 0x00, 0x00, 0x00, 0x11, 0x25, 0x00, 0x05, 0x36


//--------------------- .nv.constant4             --------------------------
	.section	.nv.constant4,"a",@progbits
	.align	8
	.align		8
.nv.constant4:
        /*0000*/ 	.dword	__assertfail
	.align		8
        /*0008*/ 	.dword	assertFunc_1
	.align		8
        /*0010*/ 	.dword	assertFile_1
	.align		8
        /*0018*/ 	.dword	assertMessage_1
	.align		8
        /*0020*/ 	.dword	assertFunc_0
	.align		8
        /*0028*/ 	.dword	assertFile_0
	.align		8
        /*0030*/ 	.dword	assertMessage_0


//--------------------- .nv.constant0.triton_poi_fused_cat_4 --------------------------
	.section	.nv.constant0.triton_poi_fused_cat_4,"a",@progbits
	.sectionflags	@""
	.align	4
.nv.constant0.triton_poi_fused_cat_4:
	.zero		400


//--------------------- .text.triton_poi_fused_cat_4 --------------------------
	.section	.text.triton_poi_fused_cat_4,"ax",@progbits
	.sectionflags	@"SHF_BARRIERS=1"
	.sectioninfo	@"SHI_REGISTERS=32"
	.align	128
        .global         triton_poi_fused_cat_4
        .type           triton_poi_fused_cat_4,@function
        .size           triton_poi_fused_cat_4,(.L_x_3 - triton_poi_fused_cat_4)
        .other          triton_poi_fused_cat_4,@"STO_CUDA_ENTRY STV_DEFAULT"
triton_poi_fused_cat_4:
.text.triton_poi_fused_cat_4:
[----:B------:R-:W-:Y:S02]  /*0000*/  IMAD.MOV.U32 R1, RZ, RZ, c[0x0][0x28] ;  /* 0x00000a00ff017624 */ /* 0x000fe400078e00ff */
[----:B------:R-:W0:Y:S01]  /*0010*/  S2R R0, SR_TID.X ;  /* 0x0000000000007919 */ /* 0x000e220000002100 */
[----:B------:R-:W-:-:S03]  /*0020*/  IMAD.MOV.U32 R18, RZ, RZ, 0x8 ;  /* 0x00000008ff127424 */ /* 0x000fc600078e00ff */
[----:B------:R-:W1:Y:S01]  /*0030*/  S2R R5, SR_CTAID.X ;  /* 0x0000000000057919 */ /* 0x000e620000002500 */
[----:B0-----:R-:W-:Y:S01]  /*0040*/  IMAD.SHL.U32 R0, R0, 0x2, RZ ;  /* 0x0000000200007824 */ /* 0x001fe200078e00ff */
[----:B-1----:R-:W-:-:S04]  /*0050*/  SHF.R.S32.HI R3, RZ, 0x16, R5 ;  /* 0x00000016ff037819 */ /* 0x002fc80000011405 */
[----:B------:R-:W-:Y:S02]  /*0060*/  LOP3.LUT R0, R0, 0x1fe, RZ, 0xc0, !PT ;  /* 0x000001fe00007812 */ /* 0x000fe400078ec0ff */
[----:B------:R-:W-:-:S03]  /*0070*/  SGXT R3, R3, 0x1 ;  /* 0x000000010303781a */ /* 0x000fc60000000200 */
[----:B------:R-:W-:-:S04]  /*0080*/  IMAD R16, R5, 0x200, R0 ;  /* 0x0000020005107824 */ /* 0x000fc800078e0200 */
[C---:B------:R-:W-:Y:S01]  /*0090*/  IMAD.HI R0, R16.reuse, 0x2aaaaaab, RZ ;  /* 0x2aaaaaab10007827 */ /* 0x040fe200078e02ff */
[----:B------:R-:W-:Y:S02]  /*00a0*/  LEA.HI R3, R3, R16, RZ, 0x6 ;  /* 0x0000001003037211 */ /* 0x000fe400078f30ff */
[C---:B------:R-:W-:Y:S02]  /*00b0*/  ISETP.GE.AND P1, PT, R16.reuse, c[0x0][0x180], PT ;  /* 0x0000600010007a0c */ /* 0x040fe40003f26270 */
[----:B------:R-:W-:Y:S02]  /*00c0*/  LOP3.LUT R17, R3, 0xffffffc0, RZ, 0xc0, !PT ;  /* 0xffffffc003117812 */ /* 0x000fe400078ec0ff */
[----:B------:R-:W-:Y:S02]  /*00d0*/  SHF.R.U32.HI R5, RZ, 0x1f, R0 ;  /* 0x0000001fff057819 */ /* 0x000fe40000011600 */
[----:B------:R-:W-:Y:S01]  /*00e0*/  SHF.R.S32.HI R3, RZ, 0x6, R3 ;  /* 0x00000006ff037819 */ /* 0x000fe20000011403 */
[----:B------:R-:W-:Y:S01]  /*00f0*/  IMAD.IADD R17, R16, 0x1, -R17 ;  /* 0x0000000110117824 */ /* 0x000fe200078e0a11 */
[----:B------:R-:W-:-:S02]  /*0100*/  LEA.HI.SX32 R7, R0, R5, 0x1b ;  /* 0x0000000500077211 */ /* 0x000fc400078fdaff */
[----:B------:R-:W-:Y:S01]  /*0110*/  CS2R R4, SRZ ;  /* 0x0000000000047805 */ /* 0x000fe2000001ff00 */
[----:B------:R-:W-:Y:S01]  /*0120*/  IMAD.HI R0, R3, 0x55555556, RZ ;  /* 0x5555555603007827 */ /* 0x000fe200078e02ff */
[----:B------:R-:W-:-:S03]  /*0130*/  ISETP.LT.AND P3, PT, R17, 0x20, !P1 ;  /* 0x000000201100780c */ /* 0x000fc60004f61270 */
[----:B------:R-:W-:Y:S01]  /*0140*/  IMAD.WIDE R18, R7, R18, c[0x0][0x168] ;  /* 0x00005a0007127625 */ /* 0x000fe200078e0212 */
[----:B------:R-:W-:-:S05]  /*0150*/  LEA.HI R0, R0, R0, RZ, 0x1 ;  /* 0x0000000000007211 */ /* 0x000fca00078f08ff */
[----:B------:R-:W-:-:S03]  /*0160*/  IMAD R0, R0, -0x3, R3 ;  /* 0xfffffffd00007824 */ /* 0x000fc600078e0203 */
[----:B------:R-:W2:Y:S01]  /*0170*/  @P3 LDG.E.EL.64.SYS R4, [R18] ;  /* 0x0000000012043381 */ /* 0x000ea200002eeb00 */
[----:B------:R-:W-:Y:S01]  /*0180*/  IMAD R0, R7, 0xf, R0 ;  /* 0x0000000f07007824 */ /* 0x000fe200078e0200 */
[----:B------:R-:W-:Y:S01]  /*0190*/  MOV R22, RZ ;  /* 0x000000ff00167202 */ /* 0x000fe20000000f00 */
[----:B------:R-:W-:Y:S02]  /*01a0*/  IMAD.MOV.U32 R23, RZ, RZ, 0x2 ;  /* 0x00000002ff177424 */ /* 0x000fe400078e00ff */
[----:B------:R-:W-:-:S05]  /*01b0*/  IMAD.SHL.U32 R24, R0, 0x40, RZ ;  /* 0x0000004000187824 */ /* 0x000fca00078e00ff */
[----:B------:R-:W-:-:S05]  /*01c0*/  IADD3 R26, R24, 0x240, RZ ;  /* 0x00000240181a7810 */ /* 0x000fca0007ffe0ff */
[----:B------:R-:W-:-:S04]  /*01d0*/  IMAD.IADD R2, R17, 0x1, R26 ;  /* 0x0000000111027824 */ /* 0x000fc800078e021a */
[----:B------:R-:W-:-:S08]  /*01e0*/  IMAD.WIDE R2, R2, R23, c[0x0][0x160] ;  /* 0x0000580002027625 */ /* 0x000fd000078e0217 */
[----:B------:R0:W5:Y:S01]  /*01f0*/  @P3 LDG.E.EL.SYS R22, [R2] ;  /* 0x0000000002163381 */ /* 0x00016200002ee900 */
[----:B------:R-:W-:Y:S02]  /*0200*/  ISETP.GE.AND P2, PT, R17, 0x20, PT ;  /* 0x000000201100780c */ /* 0x000fe40003f46270 */
[----:B--2---:R-:W-:-:S04]  /*0210*/  SHF.R.U32.HI R7, RZ, 0x12, R5 ;  /* 0x00000012ff077819 */ /* 0x004fc80000011605 */
[----:B------:R-:W-:-:S04]  /*0220*/  LOP3.LUT R7, R7, 0x2000, RZ, 0xc0, !PT ;  /* 0x0000200007077812 */ /* 0x000fc800078ec0ff */
[----:B------:R-:W-:-:S05]  /*0230*/  IADD3 R25, P0, R4, R7, RZ ;  /* 0x0000000704197210 */ /* 0x000fca0007f1e0ff */
[----:B------:R-:W-:Y:S01]  /*0240*/  IMAD.X R28, RZ, RZ, R5, P0 ;  /* 0x000000ffff1c7224 */ /* 0x000fe200000e0605 */
[----:B------:R-:W-:-:S04]  /*0250*/  ISETP.LT.U32.AND P0, PT, R25, 0x2000, PT ;  /* 0x000020001900780c */ /* 0x000fc80003f01070 */
[----:B------:R-:W-:-:S12]  /*0260*/  ISETP.LT.U32.OR.EX P0, PT, R28, RZ, !P3, P0 ;  /* 0x000000ff1c00720c */ /* 0x000fd80005f01500 */
[----:B------:R-:W-:Y:S05]  /*0270*/  @P0 BRA `(.L_x_0) ;  /* 0x0000013000000947 */ /* 0x000fea0003800000 */
[----:B0-----:R-:W-:Y:S01]  /*0280*/  MOV R0, 0x0 ;  /* 0x0000000000007802 */ /* 0x001fe20000000f00 */
[----:B------:R-:W-:Y:S01]  /*0290*/  IMAD.MOV.U32 R4, RZ, RZ, c[0x4][0x30] ;  /* 0x01000c00ff047624 */ /* 0x000fe200078e00ff */
[----:B------:R-:W-:Y:S01]  /*02a0*/  MOV R10, c[0x4][0x20] ;  /* 0x01000800000a7a02 */ /* 0x000fe20000000f00 */
[----:B------:R-:W-:Y:S02]  /*02b0*/  IMAD.MOV.U32 R5, RZ, RZ, c[0x4][0x34] ;  /* 0x01000d00ff057624 */ /* 0x000fe400078e00ff */
[----:B------:R-:W-:Y:S01]  /*02c0*/  IMAD.MOV.U32 R6, RZ, RZ, c[0x4][0x28] ;  /* 0x01000a00ff067624 */ /* 0x000fe200078e00ff */
[----:B------:R0:W1:Y:S01]  /*02d0*/  LDC.64 R2, c[0x4][R0] ;  /* 0x0100000000027b82 */ /* 0x0000620000000a00 */
[----:B------:R-:W-:Y:S02]  /*02e0*/  IMAD.MOV.U32 R7, RZ, RZ, c[0x4][0x2c] ;  /* 0x01000b00ff077624 */ /* 0x000fe400078e00ff */
[----:B------:R-:W-:Y:S02]  /*02f0*/  IMAD.MOV.U32 R8, RZ, RZ, 0x25 ;  /* 0x00000025ff087424 */ /* 0x000fe400078e00ff */
[----:B------:R-:W-:-:S02]  /*0300*/  IMAD.MOV.U32 R11, RZ, RZ, c[0x4][0x24] ;  /* 0x01000900ff0b7624 */ /* 0x000fc400078e00ff */
[----:B------:R-:W-:Y:S02]  /*0310*/  IMAD.MOV.U32 R12, RZ, RZ, 0x1 ;  /* 0x00000001ff0c7424 */ /* 0x000fe400078e00ff */
[----:B------:R-:W-:Y:S02]  /*0320*/  IMAD.MOV.U32 R13, RZ, RZ, RZ ;  /* 0x000000ffff0d7224 */ /* 0x000fe400078e00ff */
[----:B0-----:R-:W-:-:S06]  /*0330*/  LEPC R14 ;  /* 0x00000000000e734e */ /* 0x001fcc0000000000 */
[----:B------:R-:W-:Y:S02]  /*0340*/  MOV R9, 0x3b0 ;  /* 0x000003b000097802 */ /* 0x000fe40000000f00 */
[----:B------:R-:W-:Y:S02]  /*0350*/  MOV R20, 0x330 ;  /* 0x0000033000147802 */ /* 0x000fe40000000f00 */
[----:B------:R-:W-:Y:S02]  /*0360*/  MOV R21, 0x0 ;  /* 0x0000000000157802 */ /* 0x000fe40000000f00 */
[----:B------:R-:W-:Y:S02]  /*0370*/  MOV R0, 0x0 ;  /* 0x0000000000007802 */ /* 0x000fe40000000f00 */
[----:B------:R-:W-:-:S04]  /*0380*/  IADD3 R20, P0, P4, -R20, R9, R14 ;  /* 0x0000000914147210 */ /* 0x000fc80007c1e10e */
[----:B------:R-:W-:-:S06]  /*0390*/  IADD3.X R21, ~R0, R21, R15, P0, P4 ;  /* 0x0000001500157210 */ /* 0x000fcc00007e850f */
[----:B-1---5:R-:W-:Y:S05]  /*03a0*/  CALL.ABS.NOINC R2 ;  /* 0x0000000002007343 */ /* 0x022fea0003c00000 */
.L_x_0:
[----:B0-----:R-:W-:Y:S01]  /*03b0*/  ISETP.GT.AND P4, PT, R17, 0x1f, !P1 ;  /* 0x0000001f1100780c */ /* 0x001fe20004f84270 */
[----:B------:R-:W-:Y:S01]  /*03c0*/  CS2R R6, SRZ ;  /* 0x0000000000067805 */ /* 0x000fe2000001ff00 */
[----:B------:R-:W-:Y:S04]  /*03d0*/  WARPSYNC 0xffffffff ;  /* 0xffffffff00007948 */ /* 0x000fe80003800000 */
[----:B------:R-:W-:Y:S06]  /*03e0*/  BAR.SYNC 0x0 ;  /* 0x0000000000007b1d */ /* 0x000fec0000000000 */
[----:B------:R0:W2:Y:S01]  /*03f0*/  @P4 LDG.E.EL.64.SYS R6, [R18] ;  /* 0x0000000012064381 */ /* 0x0000a200002eeb00 */
[----:B------:R-:W-:Y:S01]  /*0400*/  LEA R8, P0, R25, c[0x0][0x170], 0x7 ;  /* 0x00005c0019087a11 */ /* 0x000fe200078038ff */
[----:B------:R-:W-:Y:S01]  /*0410*/  IMAD.MOV.U32 R27, RZ, RZ, RZ ;  /* 0x000000ffff1b7224 */ /* 0x000fe200078e00ff */
[----:B------:R-:W-:-:S02]  /*0420*/  IADD3 R24, R24, 0x260, RZ ;  /* 0x0000026018187810 */ /* 0x000fc40007ffe0ff */
[----:B------:R-:W-:Y:S02]  /*0430*/  IADD3 R29, R17, -0x20, RZ ;  /* 0xffffffe0111d7810 */ /* 0x000fe40007ffe0ff */
[----:B------:R-:W-:Y:S01]  /*0440*/  LEA.HI.X R9, R25, c[0x0][0x174], R28, 0x7, P0 ;  /* 0x00005d0019097a11 */ /* 0x000fe200000f3c1c */
[----:B------:R-:W-:Y:S01]  /*0450*/  IMAD.IADD R2, R17, 0x1, R24 ;  /* 0x0000000111027824 */ /* 0x000fe200078e0218 */
[----:B0-----:R-:W-:Y:S01]  /*0460*/  MOV R18, RZ ;  /* 0x000000ff00127202 */ /* 0x001fe20000000f00 */
[----:B------:R-:W-:Y:S02]  /*0470*/  IMAD.IADD R4, R24, 0x1, R29 ;  /* 0x0000000118047824 */ /* 0x000fe400078e021d */
[----:B------:R-:W-:Y:S01]  /*0480*/  CS2R R24, SRZ ;  /* 0x0000000000187805 */ /* 0x000fe2000001ff00 */
[----:B------:R-:W-:-:S04]  /*0490*/  IMAD.WIDE R2, R2, R23, c[0x0][0x160] ;  /* 0x0000580002027625 */ /* 0x000fc800078e0217 */
[----:B------:R-:W-:-:S04]  /*04a0*/  IMAD.WIDE R4, R4, R23, c[0x0][0x160] ;  /* 0x0000580004047625 */ /* 0x000fc800078e0217 */
[----:B------:R-:W-:Y:S01]  /*04b0*/  IMAD.WIDE R8, R17, 0x2, R8 ;  /* 0x0000000211087825 */ /* 0x000fe200078e0208 */
[----:B------:R0:W5:Y:S04]  /*04c0*/  @P3 LDG.E.EL.SYS R27, [R2] ;  /* 0x00000000021b3381 */ /* 0x00016800002ee900 */
[----:B------:R0:W5:Y:S04]  /*04d0*/  @P4 LDG.E.EL.SYS R24, [R4] ;  /* 0x0000000004184381 */ /* 0x00016800002ee900 */
[----:B------:R0:W5:Y:S04]  /*04e0*/  @P3 LDG.E.EL.SYS R25, [R8] ;  /* 0x0000000008193381 */ /* 0x00016800002ee900 */
[----:B------:R0:W5:Y:S01]  /*04f0*/  @P3 LDG.E.EL.SYS R18, [R8+0x40] ;  /* 0x0000400008123381 */ /* 0x00016200002ee900 */
        /* <DEDUP_REMOVED lines=26> */
.L_x_1:
[C---:B0-----:R-:W-:Y:S01]  /*06a0*/  LEA R4, P0, R19.reuse, c[0x0][0x170], 0x7 ;  /* 0x00005c0013047a11 */ /* 0x041fe200078038ff */
[----:B------:R-:W-:Y:S01]  /*06b0*/  IMAD.IADD R2, R26, 0x1, R29 ;  /* 0x000000011a027824 */ /* 0x000fe200078e021d */
[----:B------:R-:W-:Y:S01]  /*06c0*/  SHF.R.S32.HI R0, RZ, 0x1f, R17 ;  /* 0x0000001fff007819 */ /* 0x000fe20000011411 */
[----:B------:R-:W-:Y:S01]  /*06d0*/  CS2R R6, SRZ ;  /* 0x0000000000067805 */ /* 0x000fe2000001ff00 */
[----:B------:R-:W-:Y:S01]  /*06e0*/  LEA.HI.X R3, R19, c[0x0][0x174], R28, 0x7, P0 ;  /* 0x00005d0013037a11 */ /* 0x000fe200000f3c1c */
[----:B------:R-:W-:Y:S04]  /*06f0*/  WARPSYNC 0xffffffff ;  /* 0xffffffff00007948 */ /* 0x000fe80003800000 */
[----:B------:R-:W-:Y:S05]  /*0700*/  BAR.SYNC 0x0 ;  /* 0x0000000000007b1d */ /* 0x000fea0000000000 */
[----:B------:R-:W-:-:S04]  /*0710*/  LEA R4, P0, R17, R4, 0x1 ;  /* 0x0000000411047211 */ /* 0x000fc800078008ff */
[----:B------:R-:W-:Y:S01]  /*0720*/  LEA.HI.X R5, R17, R3, R0, 0x1, P0 ;  /* 0x0000000311057211 */ /* 0x000fe200000f0c00 */
[----:B------:R-:W-:-:S04]  /*0730*/  IMAD.WIDE R2, R2, R23, c[0x0][0x160] ;  /* 0x0000580002027625 */ /* 0x000fc800078e0217 */
[----:B------:R-:W-:-:S03]  /*0740*/  IMAD.MOV.U32 R0, RZ, RZ, RZ ;  /* 0x000000ffff007224 */ /* 0x000fc600078e00ff */
[----:B------:R-:W2:Y:S04]  /*0750*/  @P4 LDG.E.EL.SYS R7, [R4] ;  /* 0x0000000004074381 */ /* 0x000ea800002ee900 */
[----:B------:R0:W3:Y:S04]  /*0760*/  @P4 LDG.E.EL.SYS R6, [R2] ;  /* 0x0000000002064381 */ /* 0x0000e800002ee900 */
[----:B------:R-:W4:Y:S01]  /*0770*/  @P4 LDG.E.EL.SYS R0, [R4+-0x40] ;  /* 0xffffc00004004381 */ /* 0x000f2200002ee900 */
[----:B-----5:R-:W-:Y:S02]  /*0780*/  HADD2.F32 R10, R27.H1_H1, -RZ.H0_H0 ;  /* 0xa00000ff1b0a7230 */ /* 0x020fe40000004c00 */
[----:B------:R-:W-:-:S02]  /*0790*/  HADD2.F32 R11, R18.H1_H1, -RZ.H0_H0 ;  /* 0xa00000ff120b7230 */ /* 0x000fc40000004c00 */
[----:B------:R-:W-:Y:S02]  /*07a0*/  HADD2.F32 R8, R22.H1_H1, -RZ.H0_H0 ;  /* 0xa00000ff16087230 */ /* 0x000fe40000004c00 */
[----:B------:R-:W-:-:S04]  /*07b0*/  HADD2.F32 R9, R25.H1_H1, -RZ.H0_H0 ;  /* 0xa00000ff19097230 */ /* 0x000fc80000004c00 */
[----:B------:R-:W-:Y:S01]  /*07c0*/  FMUL R10, R10, R11 ;  /* 0x0000000b0a0a7220 */ /* 0x000fe20000400000 */
[----:B------:R-:W-:-:S03]  /*07d0*/  HADD2.F32 R27, R27.H0_H0, -RZ.H0_H0 ;  /* 0xa00000ff1b1b7230 */ /* 0x000fc60000004800 */
[----:B------:R-:W-:Y:S01]  /*07e0*/  FFMA R9, R8, R9, -R10 ;  /* 0x0000000908097223 */ /* 0x000fe2000000080a */
[----:B------:R-:W-:Y:S02]  /*07f0*/  HADD2.F32 R18, R18.H0_H0, -RZ.H0_H0 ;  /* 0xa00000ff12127230 */ /* 0x000fe40000004800 */
[----:B------:R-:W-:Y:S02]  /*0800*/  HADD2.F32 R22, R22.H0_H0, -RZ.H0_H0 ;  /* 0xa00000ff16167230 */ /* 0x000fe40000004800 */
[----:B------:R-:W-:Y:S02]  /*0810*/  HADD2.F32 R25, R25.H0_H0, -RZ.H0_H0 ;  /* 0xa00000ff19197230 */ /* 0x000fe40000004800 */
[C---:B0-----:R-:W-:Y:S02]  /*0820*/  HADD2.F32 R2, R24.reuse.H1_H1, -RZ.H0_H0 ;  /* 0xa00000ff18027230 */ /* 0x041fe40000004c00 */
[----:B------:R-:W-:Y:S01]  /*0830*/  FMUL R18, R27, R18 ;  /* 0x000000121b127220 */ /* 0x000fe20000400000 */
[----:B------:R-:W-:-:S03]  /*0840*/  HADD2.F32 R24, R24.H0_H0, -RZ.H0_H0 ;  /* 0xa00000ff18187230 */ /* 0x000fc60000004800 */
[----:B------:R-:W-:Y:S02]  /*0850*/  FFMA R18, R22, R25, -R18 ;  /* 0x0000001916127223 */ /* 0x000fe40000000812 */
[----:B------:R-:W-:Y:S01]  /*0860*/  IMAD.WIDE R16, R16, R23, c[0x0][0x178] ;  /* 0x00005e0010107625 */ /* 0x000fe200078e0217 */
[C---:B--2---:R-:W-:Y:S02]  /*0870*/  HADD2.F32 R3, R7.reuse.H1_H1, -RZ.H0_H0 ;  /* 0xa00000ff07037230 */ /* 0x044fe40000004c00 */
[C---:B---3--:R-:W-:Y:S02]  /*0880*/  HADD2.F32 R8, R6.reuse.H1_H1, -RZ.H0_H0 ;  /* 0xa00000ff06087230 */ /* 0x048fe40000004c00 */
[----:B------:R-:W-:Y:S02]  /*0890*/  HADD2.F32 R6, R6.H0_H0, -RZ.H0_H0 ;  /* 0xa00000ff06067230 */ /* 0x000fe40000004800 */
[----:B------:R-:W-:Y:S02]  /*08a0*/  HADD2.F32 R7, R7.H0_H0, -RZ.H0_H0 ;  /* 0xa00000ff07077230 */ /* 0x000fe40000004800 */
[----:B----4-:R-:W-:-:S02]  /*08b0*/  HADD2.F32 R5, R0.H1_H1, -RZ.H0_H0 ;  /* 0xa00000ff00057230 */ /* 0x010fc40000004c00 */
[----:B------:R-:W-:Y:S02]  /*08c0*/  FMUL R8, R8, R3 ;  /* 0x0000000308087220 */ /* 0x000fe40000400000 */
[----:B------:R-:W-:Y:S02]  /*08d0*/  HADD2.F32 R3, R0.H0_H0, -RZ.H0_H0 ;  /* 0xa00000ff00037230 */ /* 0x000fe40000004800 */
[----:B------:R-:W-:Y:S02]  /*08e0*/  FMUL R6, R6, R7 ;  /* 0x0000000706067220 */ /* 0x000fe40000400000 */
[----:B------:R-:W-:-:S04]  /*08f0*/  @P2 FFMA R9, R2, R5, R8 ;  /* 0x0000000502092223 */ /* 0x000fc80000000008 */
[----:B------:R-:W-:Y:S02]  /*0900*/  @P2 FFMA R18, R24, R3, R6 ;  /* 0x0000000318122223 */ /* 0x000fe40000000006 */
[----:B------:R-:W0:Y:S08]  /*0910*/  F2F.F16.F32 R9, R9 ;  /* 0x0000000900097304 */ /* 0x000e300000200800 */
[----:B------:R-:W1:Y:S01]  /*0920*/  F2F.F16.F32 R18, R18 ;  /* 0x0000001200127304 */ /* 0x000e620000200800 */
[----:B------:R-:W-:Y:S05]  /*0930*/  @P1 EXIT ;  /* 0x000000000000194d */ /* 0x000fea0003800000 */
[----:B01----:R-:W-:-:S08]  /*0940*/  PRMT R9, R18, 0x5410, R9 ;  /* 0x0000541012097816 */ /* 0x003fd00000000009 */
[----:B------:R-:W-:Y:S01]  /*0950*/  STG.E.SYS [R16], R9 ;  /* 0x0000000910007386 */ /* 0x000fe2000010e900 */
[----:B------:R-:W-:Y:S05]  /*0960*/  EXIT ;  /* 0x000000000000794d */ /* 0x000fea0003800000 */
.L_x_2:
[----:B------:R-:W-:-:S00]  /*0970*/  BRA `(.L_x_2) ;  /* 0xfffffff000007947 */ /* 0x000fc0000383ffff */
.L_x_3:


//--------------------- .nv.global.init           --------------------------
	.section	.nv.global.init,"aw",@progbits
.nv.global.init:
	.type		assertFunc_1,@object
	.size		assertFunc_1,(assertFunc_0 - assertFunc_1)
assertFunc_1:
        /*0000*/ 	.byte	0x75, 0x6e, 0x6b, 0x6e, 0x6f, 0x77, 0x6e, 0x00
	.type		assertFunc_0,@object
	.size		assertFunc_0,(assertMessage_1 - assertFunc_0)
assertFunc_0:
        /*0008*/ 	.byte	0x75, 0x6e, 0x6b, 0x6e, 0x6f, 0x77, 0x6e, 0x00
	.type		assertMessage_1,@object
	.size		assertMessage_1,(assertMessage_0 - assertMessage_1)
assertMessage_1:
        /*0010*/ 	.byte	0x69, 0x6e, 0x64, 0x65, 0x78, 0x20, 0x6f, 0x75, 0x74, 0x20, 0x6f, 0x66, 0x20, 0x62, 0x6f, 0x75
        /*0020*/ 	.byte	0x6e, 0x64, 0x73, 0x3a, 0x20, 0x30, 0x20, 0x3c, 0x3d, 0x20, 0x74, 0x6c, 0x2e, 0x62, 0x72, 0x6f
        /*0030*/ 	.byte	0x61, 0x64, 0x63, 0x61, 0x73, 0x74, 0x5f, 0x74, 0x6f, 0x28, 0x74, 0x6d, 0x70, 0x32, 0x38, 0x2c
        /*0040*/ 	.byte	0x20, 0x5b, 0x58, 0x42, 0x4c, 0x4f, 0x43, 0x4b, 0x5d, 0x29, 0x20, 0x3c, 0x20, 0x38, 0x31, 0x39
        /*0050*/ 	.byte	0x32, 0x00
	.type		assertMessage_0,@object
	.size		assertMessage_0,(assertFile_0 - assertMessage_0)
assertMessage_0:
        /*0052*/ 	.byte	0x69, 0x6e, 0x64, 0x65, 0x78, 0x20, 0x6f, 0x75, 0x74, 0x20, 0x6f, 0x66, 0x20, 0x62, 0x6f, 0x75
        /*0062*/ 	.byte	0x6e, 0x64, 0x73, 0x3a, 0x20, 0x30, 0x20, 0x3c, 0x3d, 0x20, 0x74, 0x6c, 0x2e, 0x62, 0x72, 0x6f
        /*0072*/ 	.byte	0x61, 0x64, 0x63, 0x61, 0x73, 0x74, 0x5f, 0x74, 0x6f, 0x28, 0x74, 0x6d, 0x70, 0x31, 0x30, 0x2c
        /*0082*/ 	.byte	0x20, 0x5b, 0x58, 0x42, 0x4c, 0x4f, 0x43, 0x4b, 0x5d, 0x29, 0x20, 0x3c, 0x20, 0x38, 0x31, 0x39
        /*0092*/ 	.byte	0x32, 0x00
	.type		assertFile_0,@object
	.size		assertFile_0,(assertFile_1 - assertFile_0)
assertFile_0:
        /*0094*/ 	.byte	0x2f, 0x74, 0x6d, 0x70, 0x2f, 0x74, 0x6f, 0x72, 0x63, 0x68, 0x69, 0x6e, 0x64, 0x75, 0x63, 0x74
        /*00a4*/ 	.byte	0x6f, 0x72, 0x5f, 0x79, 0x78, 0x69, 0x61, 0x6f, 0x39, 0x38, 0x36, 0x2f, 0x32, 0x78, 0x2f, 0x63
        /*00b4*/ 	.byte	0x32, 0x78, 0x67, 0x67, 0x72, 0x70, 0x78, 0x64, 0x70, 0x66, 0x35, 0x35, 0x61, 0x61, 0x6a, 0x6c
        /*00c4*/ 	.byte	0x63, 0x62, 0x69, 0x71, 0x68, 0x61, 0x6e, 0x6a, 0x6c, 0x7a, 0x61, 0x75, 0x37, 0x69, 0x6c, 0x71
        /*00d4*/ 	.byte	0x79, 0x75, 0x76, 0x37, 0x76, 0x36, 0x70, 0x6a, 0x66, 0x72, 0x69, 0x7a, 0x37, 0x68, 0x74, 0x70
        /*00e4*/ 	.byte	0x35, 0x76, 0x73, 0x2e, 0x70, 0x79, 0x00
	.type		assertFile_1,@object
	.size		assertFile_1,(.L_1 - assertFile_1)
assertFile_1:
        /*00eb*/ 	.byte	0x2f, 0x74, 0x6d, 0x70, 0x2f, 0x74, 0x6f, 0x72, 0x63, 0x68, 0x69, 0x6e, 0x64, 0x75, 0x63, 0x74
        /*00fb*/ 	.byte	0x6f, 0x72, 0x5f, 0x79, 0x78, 0x69, 0x61, 0x6f, 0x39, 0x38, 0x36, 0x2f, 0x32, 0x78, 0x2f, 0x63
        /*010b*/ 	.byte	0x32, 0x78, 0x67, 0x67, 0x72, 0x70, 0x78, 0x64, 0x70, 0x66, 0x35, 0x35, 0x61, 0x61, 0x6a, 0x6c
        /*011b*/ 	.byte	0x63, 0x62, 0x69, 0x71, 0x68, 0x61, 0x6e, 0x6a, 0x6c, 0x7a, 0x61, 0x75, 0x37, 0x69, 0x6c, 0x71
        /*012b*/ 	.byte	0x79, 0x75, 0x76, 0x37, 0x76, 0x36, 0x70, 0x6a, 0x66, 0x72, 0x69, 0x7a, 0x37, 0x68, 0x74, 0x70
        /*013b*/ 	.byte	0x35, 0x76, 0x73, 0x2e, 0x70, 0x79, 0x00
.L_1:


//--------------------- SYMBOLS --------------------------

	.type		__assertfail,@function
